//
// Generated by NVIDIA NVVM Compiler
//
// Compiler Build ID: CL-36424714
// Cuda compilation tools, release 13.0, V13.0.88
// Based on NVVM 20.0.0
//

.version 9.0
.target sm_100
.address_size 64

	// .globl	_Z9addmatrixPiS_S_

.visible .entry _Z9addmatrixPiS_S_(
	.param .u64 .ptr .align 1 _Z9addmatrixPiS_S__param_0,
	.param .u64 .ptr .align 1 _Z9addmatrixPiS_S__param_1,
	.param .u64 .ptr .align 1 _Z9addmatrixPiS_S__param_2
)
{
	.reg .b32 	%r<8>;
	.reg .b64 	%rd<11>;

	ld.param.u64 	%rd1, [_Z9addmatrixPiS_S__param_0];
	ld.param.u64 	%rd2, [_Z9addmatrixPiS_S__param_1];
	ld.param.u64 	%rd3, [_Z9addmatrixPiS_S__param_2];
	cvta.to.global.u64 	%rd4, %rd3;
	cvta.to.global.u64 	%rd5, %rd2;
	cvta.to.global.u64 	%rd6, %rd1;
	mov.u32 	%r1, %tid.y;
	mov.u32 	%r2, %ntid.x;
	mov.u32 	%r3, %tid.x;
	mad.lo.s32 	%r4, %r1, %r2, %r3;
	mul.wide.u32 	%rd7, %r4, 4;
	add.s64 	%rd8, %rd6, %rd7;
	ld.global.u32 	%r5, [%rd8];
	add.s64 	%rd9, %rd5, %rd7;
	ld.global.u32 	%r6, [%rd9];
	add.s32 	%r7, %r6, %r5;
	add.s64 	%rd10, %rd4, %rd7;
	st.global.u32 	[%rd10], %r7;
	ret;

}


// ===== COMPILED SASS (sm_100) =====

	.target	sm_100

	.elftype	@"ET_EXEC"


//--------------------- .note.nv.tkinfo           --------------------------
	.section	.note.nv.tkinfo,"",@"SHT_NOTE"
	.sectionflags	@"SHF_NOTE_NV_TKINFO"
	.tkinfo
        /*0018*/ 	.word	0x00000002
        /*0030*/ 	.string	""
        /*0030*/ 	.string	"ptxas"
        /*0030*/ 	.string	"Cuda compilation tools, release 13.0, V13.0.88"
        /*0030*/ 	.string	"Build cuda_13.0.r13.0/compiler.36424714_0"
        /*0030*/ 	.string	"-arch sm_100 -m 64 "



//--------------------- .note.nv.cuinfo           --------------------------
	.section	.note.nv.cuinfo,"",@"SHT_NOTE"
	.sectionflags	@"SHF_NOTE_NV_CUINFO"
        /*0018*/ 	.short	0x0002
        /*001a*/ 	.short	0x0064
        /*001c*/ 	.short	0x0082
	.zero		2


//--------------------- .nv.info                  --------------------------
	.section	.nv.info,"",@"SHT_CUDA_INFO"
	.align	4


	//----- nvinfo : EIATTR_REGCOUNT
	.align		4
        /*0000*/ 	.byte	0x04, 0x2f
        /*0002*/ 	.short	(.L_1 - .L_0)
	.align		4
.L_0:
        /*0004*/ 	.word	index@(_Z9addmatrixPiS_S_)
        /*0008*/ 	.word	0x0000000c


	//----- nvinfo : EIATTR_FRAME_SIZE
	.align		4
.L_1:
        /*000c*/ 	.byte	0x04, 0x11
        /*000e*/ 	.short	(.L_3 - .L_2)
	.align		4
.L_2:
        /*0010*/ 	.word	index@(_Z9addmatrixPiS_S_)
        /*0014*/ 	.word	0x00000000


	//----- nvinfo : EIATTR_MIN_STACK_SIZE
	.align		4
.L_3:
        /*0018*/ 	.byte	0x04, 0x12
        /*001a*/ 	.short	(.L_5 - .L_4)
	.align		4
.L_4:
        /*001c*/ 	.word	index@(_Z9addmatrixPiS_S_)
        /*0020*/ 	.word	0x00000000
.L_5:


//--------------------- .nv.compat                --------------------------
	.section	.nv.compat,"",@"SHT_CUDA_COMPAT_INFO"
	.align	4
        /*0000*/ 	.byte	0x02, 0x09, 0x00, 0x00, 0x02, 0x02, 0x01, 0x00, 0x02, 0x05, 0x05, 0x00, 0x03, 0x07, 0x01, 0x01
        /*0010*/ 	.byte	0x02, 0x03, 0x00, 0x00, 0x02, 0x06, 0x01, 0x00, 0x04, 0x0b, 0x08, 0x00, 0x09, 0x00, 0x00, 0x00
        /*0020*/ 	.byte	0x00, 0x00, 0x00, 0x00


//--------------------- .nv.info._Z9addmatrixPiS_S_ --------------------------
	.section	.nv.info._Z9addmatrixPiS_S_,"",@"SHT_CUDA_INFO"
	.sectionflags	@""
	.align	4


	//----- nvinfo : EIATTR_CUDA_API_VERSION
	.align		4
        /*0000*/ 	.byte	0x04, 0x37
        /*0002*/ 	.short	(.L_7 - .L_6)
.L_6:
        /*0004*/ 	.word	0x00000082


	//----- nvinfo : EIATTR_KPARAM_INFO
	.align		4
.L_7:
        /*0008*/ 	.byte	0x04, 0x17
        /*000a*/ 	.short	(.L_9 - .L_8)
.L_8:
        /*000c*/ 	.word	0x00000000
        /*0010*/ 	.short	0x0002
        /*0012*/ 	.short	0x0010
        /*0014*/ 	.byte	0x00, 0xf5, 0x21, 0x00


	//----- nvinfo : EIATTR_KPARAM_INFO
	.align		4
.L_9:
        /*0018*/ 	.byte	0x04, 0x17
        /*001a*/ 	.short	(.L_11 - .L_10)
.L_10:
        /*001c*/ 	.word	0x00000000
        /*0020*/ 	.short	0x0001
        /*0022*/ 	.short	0x0008
        /*0024*/ 	.byte	0x00, 0xf5, 0x21, 0x00


	//----- nvinfo : EIATTR_KPARAM_INFO
	.align		4
.L_11:
        /*0028*/ 	.byte	0x04, 0x17
        /*002a*/ 	.short	(.L_13 - .L_12)
.L_12:
        /*002c*/ 	.word	0x00000000
        /*0030*/ 	.short	0x0000
        /*0032*/ 	.short	0x0000
        /*0034*/ 	.byte	0x00, 0xf5, 0x21, 0x00


	//----- nvinfo : EIATTR_SPARSE_MMA_MASK
	.align		4
.L_13:
        /*0038*/ 	.byte	0x03, 0x50
        /*003a*/ 	.short	0x0000


	//----- nvinfo : EIATTR_MAXREG_COUNT
	.align		4
        /*003c*/ 	.byte	0x03, 0x1b
        /*003e*/ 	.short	0x00ff


	//----- nvinfo : EIATTR_MERCURY_ISA_VERSION
	.align		4
        /*0040*/ 	.byte	0x03, 0x5f
        /*0042*/ 	.short	0x0101


	//----- nvinfo : EIATTR_VRC_CTA_INIT_COUNT
	.align		4
        /*0044*/ 	.byte	0x02, 0x4a
	.zero		1
	.zero		1


	//----- nvinfo : EIATTR_EXIT_INSTR_OFFSETS
	.align		4
        /*0048*/ 	.byte	0x04, 0x1c
        /*004a*/ 	.short	(.L_15 - .L_14)


	//   ....[0]....
.L_14:
        /*004c*/ 	.word	0x00000100


	//----- nvinfo : EIATTR_CBANK_PARAM_SIZE
	.align		4
.L_15:
        /*0050*/ 	.byte	0x03, 0x19
        /*0052*/ 	.short	0x0018


	//----- nvinfo : EIATTR_PARAM_CBANK
	.align		4
        /*0054*/ 	.byte	0x04, 0x0a
        /*0056*/ 	.short	(.L_17 - .L_16)
	.align		4
.L_16:
        /*0058*/ 	.word	index@(.nv.constant0._Z9addmatrixPiS_S_)
        /*005c*/ 	.short	0x0380
        /*005e*/ 	.short	0x0018


	//----- nvinfo : EIATTR_SW_WAR
	.align		4
.L_17:
        /*0060*/ 	.byte	0x04, 0x36
        /*0062*/ 	.short	(.L_19 - .L_18)
.L_18:
        /*0064*/ 	.word	0x00000008
.L_19:


//--------------------- .nv.callgraph             --------------------------
	.section	.nv.callgraph,"",@"SHT_CUDA_CALLGRAPH"
	.align	4
	.sectionentsize	8
	.align		4
        /*0000*/ 	.word	0x00000000
	.align		4
        /*0004*/ 	.word	0xffffffff
	.align		4
        /*0008*/ 	.word	0x00000000
	.align		4
        /*000c*/ 	.word	0xfffffffe
	.align		4
        /*0010*/ 	.word	0x00000000
	.align		4
        /*0014*/ 	.word	0xfffffffd
	.align		4
        /*0018*/ 	.word	0x00000000
	.align		4
        /*001c*/ 	.word	0xfffffffc


//--------------------- .text._Z9addmatrixPiS_S_  --------------------------
	.section	.text._Z9addmatrixPiS_S_,"ax",@progbits
	.align	128
        .global         _Z9addmatrixPiS_S_
        .type           _Z9addmatrixPiS_S_,@function
        .size           _Z9addmatrixPiS_S_,(.L_x_1 - _Z9addmatrixPiS_S_)
        .other          _Z9addmatrixPiS_S_,@"STO_CUDA_ENTRY STV_DEFAULT"
_Z9addmatrixPiS_S_:
.text._Z9addmatrixPiS_S_:
[----:B------:R-:W-:Y:S01]  /*0000*/  LDC R1, c[0x0][0x37c] ;  /* 0x0000df00ff017b82 */ /* 0x000fe20000000800 */
[----:B------:R-:W0:Y:S07]  /*0010*/  S2R R9, SR_TID.Y ;  /* 0x0000000000097919 */ /* 0x000e2e0000002200 */
[----:B------:R-:W1:Y:S01]  /*0020*/  LDC.64 R2, c[0x0][0x380] ;  /* 0x0000e000ff027b82 */ /* 0x000e620000000a00 */
[----:B------:R-:W0:Y:S01]  /*0030*/  LDCU UR6, c[0x0][0x360] ;  /* 0x00006c00ff0677ac */ /* 0x000e220008000800 */
[----:B------:R-:W0:Y:S01]  /*0040*/  S2R R0, SR_TID.X ;  /* 0x0000000000007919 */ /* 0x000e220000002100 */
[----:B------:R-:W2:Y:S05]  /*0050*/  LDCU.64 UR4, c[0x0][0x358] ;  /* 0x00006b00ff0477ac */ /* 0x000eaa0008000a00 */
[----:B------:R-:W3:Y:S08]  /*0060*/  LDC.64 R4, c[0x0][0x388] ;  /* 0x0000e200ff047b82 */ /* 0x000ef00000000a00 */
[----:B------:R-:W4:Y:S01]  /*0070*/  LDC.64 R6, c[0x0][0x390] ;  /* 0x0000e400ff067b82 */ /* 0x000f220000000a00 */
[----:B0-----:R-:W-:-:S04]  /*0080*/  IMAD R9, R9, UR6, R0 ;  /* 0x0000000609097c24 */ /* 0x001fc8000f8e0200 */
[----:B-1----:R-:W-:-:S04]  /*0090*/  IMAD.WIDE.U32 R2, R9, 0x4, R2 ;  /* 0x0000000409027825 */ /* 0x002fc800078e0002 */
[C---:B---3--:R-:W-:Y:S02]  /*00a0*/  IMAD.WIDE.U32 R4, R9.reuse, 0x4, R4 ;  /* 0x0000000409047825 */ /* 0x048fe400078e0004 */
[----:B--2---:R-:W2:Y:S04]  /*00b0*/  LDG.E R2, desc[UR4][R2.64] ;  /* 0x0000000402027981 */ /* 0x004ea8000c1e1900 */
[----:B------:R-:W2:Y:S01]  /*00c0*/  LDG.E R5, desc[UR4][R4.64] ;  /* 0x0000000404057981 */ /* 0x000ea2000c1e1900 */
[----:B----4-:R-:W-:Y:S01]  /*00d0*/  IMAD.WIDE.U32 R6, R9, 0x4, R6 ;  /* 0x0000000409067825 */ /* 0x010fe200078e0006 */
[----:B--2---:R-:W-:-:S05]  /*00e0*/  IADD3 R9, PT, PT, R2, R5, RZ ;  /* 0x0000000502097210 */ /* 0x004fca0007ffe0ff */
[----:B------:R-:W-:Y:S01]  /*00f0*/  STG.E desc[UR4][R6.64], R9 ;  /* 0x0000000906007986 */ /* 0x000fe2000c101904 */
[----:B------:R-:W-:Y:S05]  /*0100*/  EXIT ;  /* 0x000000000000794d */ /* 0x000fea0003800000 */
.L_x_0:
[----:B------:R-:W-:-:S00]  /*0110*/  BRA `(.L_x_0) ;  /* 0xfffffffc00fc7947 */ /* 0x000fc0000383ffff */
[----:B------:R-:W-:-:S00]  /*0120*/  NOP ;  /* 0x0000000000007918 */ /* 0x000fc00000000000 */
        /* <DEDUP_REMOVED lines=13> */
.L_x_1:


//--------------------- .nv.shared.reserved.0     --------------------------
	.section	.nv.shared.reserved.0,"aw",@nobits
	.weak		__nv_reservedSMEM_offset_0_alias
	.size		__nv_reservedSMEM_offset_0_alias, 0, 64
	.other		__nv_reservedSMEM_offset_0_alias,@"STO_CUDA_RESERVED_SHARED STV_DEFAULT"
__nv_reservedSMEM_offset_0_alias:
	.zero		0
	.zero		64


//--------------------- .nv.constant0._Z9addmatrixPiS_S_ --------------------------
	.section	.nv.constant0._Z9addmatrixPiS_S_,"a",@progbits
	.sectionflags	@""
	.align	4
.nv.constant0._Z9addmatrixPiS_S_:
	.zero		920


//--------------------- SYMBOLS --------------------------

	.type		.nv.reservedSmem.offset0,@object
	.size		.nv.reservedSmem.offset0,0x4
